//
// Generated by NVIDIA NVVM Compiler
//
// Compiler Build ID: CL-36424714
// Cuda compilation tools, release 13.0, V13.0.88
// Based on NVVM 20.0.0
//

.version 9.0
.target sm_100
.address_size 64

	// .globl	_Z7projectiiPKfS0_Pf

.visible .entry _Z7projectiiPKfS0_Pf(
	.param .u32 _Z7projectiiPKfS0_Pf_param_0,
	.param .u32 _Z7projectiiPKfS0_Pf_param_1,
	.param .u64 .ptr .align 1 _Z7projectiiPKfS0_Pf_param_2,
	.param .u64 .ptr .align 1 _Z7projectiiPKfS0_Pf_param_3,
	.param .u64 .ptr .align 1 _Z7projectiiPKfS0_Pf_param_4
)
{
	.reg .pred 	%p<13>;
	.reg .b32 	%r<68>;
	.reg .b32 	%f<116>;
	.reg .b64 	%rd<81>;

	ld.param.u32 	%r22, [_Z7projectiiPKfS0_Pf_param_0];
	ld.param.u32 	%r23, [_Z7projectiiPKfS0_Pf_param_1];
	ld.param.u64 	%rd7, [_Z7projectiiPKfS0_Pf_param_2];
	ld.param.u64 	%rd8, [_Z7projectiiPKfS0_Pf_param_3];
	ld.param.u64 	%rd6, [_Z7projectiiPKfS0_Pf_param_4];
	cvta.to.global.u64 	%rd1, %rd8;
	cvta.to.global.u64 	%rd2, %rd7;
	mov.u32 	%r24, %ctaid.x;
	mov.u32 	%r25, %ntid.x;
	mov.u32 	%r26, %tid.x;
	mad.lo.s32 	%r1, %r24, %r25, %r26;
	mov.u32 	%r27, %ctaid.y;
	mov.u32 	%r28, %ntid.y;
	mov.u32 	%r29, %tid.y;
	mad.lo.s32 	%r30, %r27, %r28, %r29;
	setp.ge.u32 	%p1, %r1, %r23;
	setp.ge.u32 	%p2, %r30, %r22;
	or.pred  	%p3, %p1, %p2;
	@%p3 bra 	$L__BB0_15;
	setp.lt.s32 	%p4, %r22, 1;
	mov.f32 	%f115, 0f00000000;
	@%p4 bra 	$L__BB0_14;
	mul.lo.s32 	%r3, %r1, %r22;
	and.b32  	%r4, %r22, 15;
	setp.lt.u32 	%p5, %r22, 16;
	mov.f32 	%f115, 0f00000000;
	mov.b32 	%r64, 0;
	@%p5 bra 	$L__BB0_5;
	and.b32  	%r64, %r22, 2147483632;
	mov.f32 	%f115, 0f00000000;
	mov.b32 	%r62, 0;
$L__BB0_4:
	.pragma "nounroll";
	mul.wide.u32 	%rd9, %r62, 4;
	add.s64 	%rd10, %rd2, %rd9;
	ld.global.f32 	%f18, [%rd10];
	add.s32 	%r33, %r62, %r3;
	mul.wide.u32 	%rd11, %r33, 4;
	add.s64 	%rd12, %rd1, %rd11;
	ld.global.f32 	%f19, [%rd12];
	fma.rn.f32 	%f20, %f18, %f19, %f115;
	ld.global.f32 	%f21, [%rd10+4];
	add.s32 	%r34, %r33, 1;
	mul.wide.u32 	%rd13, %r34, 4;
	add.s64 	%rd14, %rd1, %rd13;
	ld.global.f32 	%f22, [%rd14];
	fma.rn.f32 	%f23, %f21, %f22, %f20;
	ld.global.f32 	%f24, [%rd10+8];
	add.s32 	%r35, %r33, 2;
	mul.wide.u32 	%rd15, %r35, 4;
	add.s64 	%rd16, %rd1, %rd15;
	ld.global.f32 	%f25, [%rd16];
	fma.rn.f32 	%f26, %f24, %f25, %f23;
	ld.global.f32 	%f27, [%rd10+12];
	add.s32 	%r36, %r33, 3;
	mul.wide.u32 	%rd17, %r36, 4;
	add.s64 	%rd18, %rd1, %rd17;
	ld.global.f32 	%f28, [%rd18];
	fma.rn.f32 	%f29, %f27, %f28, %f26;
	ld.global.f32 	%f30, [%rd10+16];
	add.s32 	%r37, %r33, 4;
	mul.wide.u32 	%rd19, %r37, 4;
	add.s64 	%rd20, %rd1, %rd19;
	ld.global.f32 	%f31, [%rd20];
	fma.rn.f32 	%f32, %f30, %f31, %f29;
	ld.global.f32 	%f33, [%rd10+20];
	add.s32 	%r38, %r33, 5;
	mul.wide.u32 	%rd21, %r38, 4;
	add.s64 	%rd22, %rd1, %rd21;
	ld.global.f32 	%f34, [%rd22];
	fma.rn.f32 	%f35, %f33, %f34, %f32;
	ld.global.f32 	%f36, [%rd10+24];
	add.s32 	%r39, %r33, 6;
	mul.wide.u32 	%rd23, %r39, 4;
	add.s64 	%rd24, %rd1, %rd23;
	ld.global.f32 	%f37, [%rd24];
	fma.rn.f32 	%f38, %f36, %f37, %f35;
	ld.global.f32 	%f39, [%rd10+28];
	add.s32 	%r40, %r33, 7;
	mul.wide.u32 	%rd25, %r40, 4;
	add.s64 	%rd26, %rd1, %rd25;
	ld.global.f32 	%f40, [%rd26];
	fma.rn.f32 	%f41, %f39, %f40, %f38;
	ld.global.f32 	%f42, [%rd10+32];
	add.s32 	%r41, %r33, 8;
	mul.wide.u32 	%rd27, %r41, 4;
	add.s64 	%rd28, %rd1, %rd27;
	ld.global.f32 	%f43, [%rd28];
	fma.rn.f32 	%f44, %f42, %f43, %f41;
	ld.global.f32 	%f45, [%rd10+36];
	add.s32 	%r42, %r33, 9;
	mul.wide.u32 	%rd29, %r42, 4;
	add.s64 	%rd30, %rd1, %rd29;
	ld.global.f32 	%f46, [%rd30];
	fma.rn.f32 	%f47, %f45, %f46, %f44;
	ld.global.f32 	%f48, [%rd10+40];
	add.s32 	%r43, %r33, 10;
	mul.wide.u32 	%rd31, %r43, 4;
	add.s64 	%rd32, %rd1, %rd31;
	ld.global.f32 	%f49, [%rd32];
	fma.rn.f32 	%f50, %f48, %f49, %f47;
	ld.global.f32 	%f51, [%rd10+44];
	add.s32 	%r44, %r33, 11;
	mul.wide.u32 	%rd33, %r44, 4;
	add.s64 	%rd34, %rd1, %rd33;
	ld.global.f32 	%f52, [%rd34];
	fma.rn.f32 	%f53, %f51, %f52, %f50;
	ld.global.f32 	%f54, [%rd10+48];
	add.s32 	%r45, %r33, 12;
	mul.wide.u32 	%rd35, %r45, 4;
	add.s64 	%rd36, %rd1, %rd35;
	ld.global.f32 	%f55, [%rd36];
	fma.rn.f32 	%f56, %f54, %f55, %f53;
	ld.global.f32 	%f57, [%rd10+52];
	add.s32 	%r46, %r33, 13;
	mul.wide.u32 	%rd37, %r46, 4;
	add.s64 	%rd38, %rd1, %rd37;
	ld.global.f32 	%f58, [%rd38];
	fma.rn.f32 	%f59, %f57, %f58, %f56;
	ld.global.f32 	%f60, [%rd10+56];
	add.s32 	%r47, %r33, 14;
	mul.wide.u32 	%rd39, %r47, 4;
	add.s64 	%rd40, %rd1, %rd39;
	ld.global.f32 	%f61, [%rd40];
	fma.rn.f32 	%f62, %f60, %f61, %f59;
	ld.global.f32 	%f63, [%rd10+60];
	add.s32 	%r48, %r33, 15;
	mul.wide.u32 	%rd41, %r48, 4;
	add.s64 	%rd42, %rd1, %rd41;
	ld.global.f32 	%f64, [%rd42];
	fma.rn.f32 	%f115, %f63, %f64, %f62;
	add.s32 	%r62, %r62, 16;
	setp.ne.s32 	%p6, %r62, %r64;
	@%p6 bra 	$L__BB0_4;
$L__BB0_5:
	setp.eq.s32 	%p7, %r4, 0;
	@%p7 bra 	$L__BB0_14;
	and.b32  	%r9, %r22, 7;
	setp.lt.u32 	%p8, %r4, 8;
	@%p8 bra 	$L__BB0_8;
	mul.wide.u32 	%rd43, %r64, 4;
	add.s64 	%rd44, %rd2, %rd43;
	ld.global.f32 	%f66, [%rd44];
	add.s32 	%r49, %r64, %r3;
	mul.wide.u32 	%rd45, %r49, 4;
	add.s64 	%rd46, %rd1, %rd45;
	ld.global.f32 	%f67, [%rd46];
	fma.rn.f32 	%f68, %f66, %f67, %f115;
	ld.global.f32 	%f69, [%rd44+4];
	add.s32 	%r50, %r49, 1;
	mul.wide.u32 	%rd47, %r50, 4;
	add.s64 	%rd48, %rd1, %rd47;
	ld.global.f32 	%f70, [%rd48];
	fma.rn.f32 	%f71, %f69, %f70, %f68;
	ld.global.f32 	%f72, [%rd44+8];
	add.s32 	%r51, %r49, 2;
	mul.wide.u32 	%rd49, %r51, 4;
	add.s64 	%rd50, %rd1, %rd49;
	ld.global.f32 	%f73, [%rd50];
	fma.rn.f32 	%f74, %f72, %f73, %f71;
	ld.global.f32 	%f75, [%rd44+12];
	add.s32 	%r52, %r49, 3;
	mul.wide.u32 	%rd51, %r52, 4;
	add.s64 	%rd52, %rd1, %rd51;
	ld.global.f32 	%f76, [%rd52];
	fma.rn.f32 	%f77, %f75, %f76, %f74;
	ld.global.f32 	%f78, [%rd44+16];
	add.s32 	%r53, %r49, 4;
	mul.wide.u32 	%rd53, %r53, 4;
	add.s64 	%rd54, %rd1, %rd53;
	ld.global.f32 	%f79, [%rd54];
	fma.rn.f32 	%f80, %f78, %f79, %f77;
	ld.global.f32 	%f81, [%rd44+20];
	add.s32 	%r54, %r49, 5;
	mul.wide.u32 	%rd55, %r54, 4;
	add.s64 	%rd56, %rd1, %rd55;
	ld.global.f32 	%f82, [%rd56];
	fma.rn.f32 	%f83, %f81, %f82, %f80;
	ld.global.f32 	%f84, [%rd44+24];
	add.s32 	%r55, %r49, 6;
	mul.wide.u32 	%rd57, %r55, 4;
	add.s64 	%rd58, %rd1, %rd57;
	ld.global.f32 	%f85, [%rd58];
	fma.rn.f32 	%f86, %f84, %f85, %f83;
	ld.global.f32 	%f87, [%rd44+28];
	add.s32 	%r56, %r49, 7;
	mul.wide.u32 	%rd59, %r56, 4;
	add.s64 	%rd60, %rd1, %rd59;
	ld.global.f32 	%f88, [%rd60];
	fma.rn.f32 	%f115, %f87, %f88, %f86;
	add.s32 	%r64, %r64, 8;
$L__BB0_8:
	setp.eq.s32 	%p9, %r9, 0;
	@%p9 bra 	$L__BB0_14;
	and.b32  	%r12, %r22, 3;
	setp.lt.u32 	%p10, %r9, 4;
	@%p10 bra 	$L__BB0_11;
	mul.wide.u32 	%rd61, %r64, 4;
	add.s64 	%rd62, %rd2, %rd61;
	ld.global.f32 	%f90, [%rd62];
	add.s32 	%r57, %r64, %r3;
	mul.wide.u32 	%rd63, %r57, 4;
	add.s64 	%rd64, %rd1, %rd63;
	ld.global.f32 	%f91, [%rd64];
	fma.rn.f32 	%f92, %f90, %f91, %f115;
	ld.global.f32 	%f93, [%rd62+4];
	add.s32 	%r58, %r57, 1;
	mul.wide.u32 	%rd65, %r58, 4;
	add.s64 	%rd66, %rd1, %rd65;
	ld.global.f32 	%f94, [%rd66];
	fma.rn.f32 	%f95, %f93, %f94, %f92;
	ld.global.f32 	%f96, [%rd62+8];
	add.s32 	%r59, %r57, 2;
	mul.wide.u32 	%rd67, %r59, 4;
	add.s64 	%rd68, %rd1, %rd67;
	ld.global.f32 	%f97, [%rd68];
	fma.rn.f32 	%f98, %f96, %f97, %f95;
	ld.global.f32 	%f99, [%rd62+12];
	add.s32 	%r60, %r57, 3;
	mul.wide.u32 	%rd69, %r60, 4;
	add.s64 	%rd70, %rd1, %rd69;
	ld.global.f32 	%f100, [%rd70];
	fma.rn.f32 	%f115, %f99, %f100, %f98;
	add.s32 	%r64, %r64, 4;
$L__BB0_11:
	setp.eq.s32 	%p11, %r12, 0;
	@%p11 bra 	$L__BB0_14;
	add.s32 	%r67, %r64, %r3;
	mul.wide.u32 	%rd71, %r64, 4;
	add.s64 	%rd80, %rd2, %rd71;
	neg.s32 	%r66, %r12;
$L__BB0_13:
	.pragma "nounroll";
	ld.global.f32 	%f101, [%rd80];
	mul.wide.u32 	%rd72, %r67, 4;
	add.s64 	%rd73, %rd1, %rd72;
	ld.global.f32 	%f102, [%rd73];
	fma.rn.f32 	%f115, %f101, %f102, %f115;
	add.s32 	%r67, %r67, 1;
	add.s64 	%rd80, %rd80, 4;
	add.s32 	%r66, %r66, 1;
	setp.ne.s32 	%p12, %r66, 0;
	@%p12 bra 	$L__BB0_13;
$L__BB0_14:
	mul.wide.u32 	%rd74, %r30, 4;
	add.s64 	%rd75, %rd2, %rd74;
	ld.global.f32 	%f103, [%rd75];
	mad.lo.s32 	%r61, %r1, %r22, %r30;
	mul.wide.u32 	%rd76, %r61, 4;
	add.s64 	%rd77, %rd1, %rd76;
	ld.global.f32 	%f104, [%rd77];
	mul.f32 	%f105, %f115, %f104;
	sub.f32 	%f106, %f103, %f105;
	cvta.to.global.u64 	%rd78, %rd6;
	add.s64 	%rd79, %rd78, %rd76;
	st.global.f32 	[%rd79], %f106;
$L__BB0_15:
	ret;

}


// ===== COMPILED SASS (sm_100) =====

	.target	sm_100

	.elftype	@"ET_EXEC"


//--------------------- .note.nv.tkinfo           --------------------------
	.section	.note.nv.tkinfo,"",@"SHT_NOTE"
	.sectionflags	@"SHF_NOTE_NV_TKINFO"
	.tkinfo
        /*0018*/ 	.word	0x00000002
        /*0030*/ 	.string	""
        /*0030*/ 	.string	"ptxas"
        /*0030*/ 	.string	"Cuda compilation tools, release 13.0, V13.0.88"
        /*0030*/ 	.string	"Build cuda_13.0.r13.0/compiler.36424714_0"
        /*0030*/ 	.string	"-arch sm_100 -m 64 "



//--------------------- .note.nv.cuinfo           --------------------------
	.section	.note.nv.cuinfo,"",@"SHT_NOTE"
	.sectionflags	@"SHF_NOTE_NV_CUINFO"
        /*0018*/ 	.short	0x0002
        /*001a*/ 	.short	0x0064
        /*001c*/ 	.short	0x0082
	.zero		2


//--------------------- .nv.info                  --------------------------
	.section	.nv.info,"",@"SHT_CUDA_INFO"
	.align	4


	//----- nvinfo : EIATTR_REGCOUNT
	.align		4
        /*0000*/ 	.byte	0x04, 0x2f
        /*0002*/ 	.short	(.L_1 - .L_0)
	.align		4
.L_0:
        /*0004*/ 	.word	index@(_Z7projectiiPKfS0_Pf)
        /*0008*/ 	.word	0x00000020


	//----- nvinfo : EIATTR_FRAME_SIZE
	.align		4
.L_1:
        /*000c*/ 	.byte	0x04, 0x11
        /*000e*/ 	.short	(.L_3 - .L_2)
	.align		4
.L_2:
        /*0010*/ 	.word	index@(_Z7projectiiPKfS0_Pf)
        /*0014*/ 	.word	0x00000000


	//----- nvinfo : EIATTR_MIN_STACK_SIZE
	.align		4
.L_3:
        /*0018*/ 	.byte	0x04, 0x12
        /*001a*/ 	.short	(.L_5 - .L_4)
	.align		4
.L_4:
        /*001c*/ 	.word	index@(_Z7projectiiPKfS0_Pf)
        /*0020*/ 	.word	0x00000000
.L_5:


//--------------------- .nv.compat                --------------------------
	.section	.nv.compat,"",@"SHT_CUDA_COMPAT_INFO"
	.align	4
        /*0000*/ 	.byte	0x02, 0x09, 0x00, 0x00, 0x02, 0x02, 0x01, 0x00, 0x02, 0x05, 0x05, 0x00, 0x03, 0x07, 0x01, 0x01
        /*0010*/ 	.byte	0x02, 0x03, 0x00, 0x00, 0x02, 0x06, 0x01, 0x00, 0x04, 0x0b, 0x08, 0x00, 0x09, 0x00, 0x00, 0x00
        /*0020*/ 	.byte	0x00, 0x00, 0x00, 0x00


//--------------------- .nv.info._Z7projectiiPKfS0_Pf --------------------------
	.section	.nv.info._Z7projectiiPKfS0_Pf,"",@"SHT_CUDA_INFO"
	.sectionflags	@""
	.align	4


	//----- nvinfo : EIATTR_CUDA_API_VERSION
	.align		4
        /*0000*/ 	.byte	0x04, 0x37
        /*0002*/ 	.short	(.L_7 - .L_6)
.L_6:
        /*0004*/ 	.word	0x00000082


	//----- nvinfo : EIATTR_KPARAM_INFO
	.align		4
.L_7:
        /*0008*/ 	.byte	0x04, 0x17
        /*000a*/ 	.short	(.L_9 - .L_8)
.L_8:
        /*000c*/ 	.word	0x00000000
        /*0010*/ 	.short	0x0004
        /*0012*/ 	.short	0x0018
        /*0014*/ 	.byte	0x00, 0xf5, 0x21, 0x00


	//----- nvinfo : EIATTR_KPARAM_INFO
	.align		4
.L_9:
        /*0018*/ 	.byte	0x04, 0x17
        /*001a*/ 	.short	(.L_11 - .L_10)
.L_10:
        /*001c*/ 	.word	0x00000000
        /*0020*/ 	.short	0x0003
        /*0022*/ 	.short	0x0010
        /*0024*/ 	.byte	0x00, 0xf5, 0x21, 0x00


	//----- nvinfo : EIATTR_KPARAM_INFO
	.align		4
.L_11:
        /*0028*/ 	.byte	0x04, 0x17
        /*002a*/ 	.short	(.L_13 - .L_12)
.L_12:
        /*002c*/ 	.word	0x00000000
        /*0030*/ 	.short	0x0002
        /*0032*/ 	.short	0x0008
        /*0034*/ 	.byte	0x00, 0xf5, 0x21, 0x00


	//----- nvinfo : EIATTR_KPARAM_INFO
	.align		4
.L_13:
        /*0038*/ 	.byte	0x04, 0x17
        /*003a*/ 	.short	(.L_15 - .L_14)
.L_14:
        /*003c*/ 	.word	0x00000000
        /*0040*/ 	.short	0x0001
        /*0042*/ 	.short	0x0004
        /*0044*/ 	.byte	0x00, 0xf0, 0x11, 0x00


	//----- nvinfo : EIATTR_KPARAM_INFO
	.align		4
.L_15:
        /*0048*/ 	.byte	0x04, 0x17
        /*004a*/ 	.short	(.L_17 - .L_16)
.L_16:
        /*004c*/ 	.word	0x00000000
        /*0050*/ 	.short	0x0000
        /*0052*/ 	.short	0x0000
        /*0054*/ 	.byte	0x00, 0xf0, 0x11, 0x00


	//----- nvinfo : EIATTR_SPARSE_MMA_MASK
	.align		4
.L_17:
        /*0058*/ 	.byte	0x03, 0x50
        /*005a*/ 	.short	0x0000


	//----- nvinfo : EIATTR_MAXREG_COUNT
	.align		4
        /*005c*/ 	.byte	0x03, 0x1b
        /*005e*/ 	.short	0x00ff


	//----- nvinfo : EIATTR_MERCURY_ISA_VERSION
	.align		4
        /*0060*/ 	.byte	0x03, 0x5f
        /*0062*/ 	.short	0x0101


	//----- nvinfo : EIATTR_VRC_CTA_INIT_COUNT
	.align		4
        /*0064*/ 	.byte	0x02, 0x4a
	.zero		1
	.zero		1


	//----- nvinfo : EIATTR_EXIT_INSTR_OFFSETS
	.align		4
        /*0068*/ 	.byte	0x04, 0x1c
        /*006a*/ 	.short	(.L_19 - .L_18)


	//   ....[0]....
.L_18:
        /*006c*/ 	.word	0x000000c0


	//   ....[1]....
        /*0070*/ 	.word	0x00000dc0


	//----- nvinfo : EIATTR_CBANK_PARAM_SIZE
	.align		4
.L_19:
        /*0074*/ 	.byte	0x03, 0x19
        /*0076*/ 	.short	0x0020


	//----- nvinfo : EIATTR_PARAM_CBANK
	.align		4
        /*0078*/ 	.byte	0x04, 0x0a
        /*007a*/ 	.short	(.L_21 - .L_20)
	.align		4
.L_20:
        /*007c*/ 	.word	index@(.nv.constant0._Z7projectiiPKfS0_Pf)
        /*0080*/ 	.short	0x0380
        /*0082*/ 	.short	0x0020


	//----- nvinfo : EIATTR_SW_WAR
	.align		4
.L_21:
        /*0084*/ 	.byte	0x04, 0x36
        /*0086*/ 	.short	(.L_23 - .L_22)
.L_22:
        /*0088*/ 	.word	0x00000008
.L_23:


//--------------------- .nv.callgraph             --------------------------
	.section	.nv.callgraph,"",@"SHT_CUDA_CALLGRAPH"
	.align	4
	.sectionentsize	8
	.align		4
        /*0000*/ 	.word	0x00000000
	.align		4
        /*0004*/ 	.word	0xffffffff
	.align		4
        /*0008*/ 	.word	0x00000000
	.align		4
        /*000c*/ 	.word	0xfffffffe
	.align		4
        /*0010*/ 	.word	0x00000000
	.align		4
        /*0014*/ 	.word	0xfffffffd
	.align		4
        /*0018*/ 	.word	0x00000000
	.align		4
        /*001c*/ 	.word	0xfffffffc


//--------------------- .text._Z7projectiiPKfS0_Pf --------------------------
	.section	.text._Z7projectiiPKfS0_Pf,"ax",@progbits
	.align	128
        .global         _Z7projectiiPKfS0_Pf
        .type           _Z7projectiiPKfS0_Pf,@function
        .size           _Z7projectiiPKfS0_Pf,(.L_x_7 - _Z7projectiiPKfS0_Pf)
        .other          _Z7projectiiPKfS0_Pf,@"STO_CUDA_ENTRY STV_DEFAULT"
_Z7projectiiPKfS0_Pf:
.text._Z7projectiiPKfS0_Pf:
[----:B------:R-:W-:Y:S01]  /*0000*/  LDC R1, c[0x0][0x37c] ;  /* 0x0000df00ff017b82 */ /* 0x000fe20000000800 */
[----:B------:R-:W0:Y:S07]  /*0010*/  S2R R5, SR_TID.Y ;  /* 0x0000000000057919 */ /* 0x000e2e0000002200 */
[----:B------:R-:W1:Y:S01]  /*0020*/  LDC R3, c[0x0][0x360] ;  /* 0x0000d800ff037b82 */ /* 0x000e620000000800 */
[----:B------:R-:W2:Y:S01]  /*0030*/  LDCU.64 UR8, c[0x0][0x380] ;  /* 0x00007000ff0877ac */ /* 0x000ea20008000a00 */
[----:B------:R-:W1:Y:S06]  /*0040*/  S2R R2, SR_TID.X ;  /* 0x0000000000027919 */ /* 0x000e6c0000002100 */
[----:B------:R-:W0:Y:S08]  /*0050*/  S2UR UR5, SR_CTAID.Y ;  /* 0x00000000000579c3 */ /* 0x000e300000002600 */
[----:B------:R-:W0:Y:S08]  /*0060*/  LDC R0, c[0x0][0x364] ;  /* 0x0000d900ff007b82 */ /* 0x000e300000000800 */
[----:B------:R-:W1:Y:S01]  /*0070*/  S2UR UR4, SR_CTAID.X ;  /* 0x00000000000479c3 */ /* 0x000e620000002500 */
[----:B0-----:R-:W-:-:S05]  /*0080*/  IMAD R0, R0, UR5, R5 ;  /* 0x0000000500007c24 */ /* 0x001fca000f8e0205 */
[----:B--2---:R-:W-:Y:S01]  /*0090*/  ISETP.GE.U32.AND P0, PT, R0, UR8, PT ;  /* 0x0000000800007c0c */ /* 0x004fe2000bf06070 */
[----:B-1----:R-:W-:-:S05]  /*00a0*/  IMAD R3, R3, UR4, R2 ;  /* 0x0000000403037c24 */ /* 0x002fca000f8e0202 */
[----:B------:R-:W-:-:S13]  /*00b0*/  ISETP.GE.U32.OR P0, PT, R3, UR9, P0 ;  /* 0x0000000903007c0c */ /* 0x000fda0008706470 */
[----:B------:R-:W-:Y:S05]  /*00c0*/  @P0 EXIT ;  /* 0x000000000000094d */ /* 0x000fea0003800000 */
[----:B------:R-:W-:Y:S01]  /*00d0*/  UISETP.GE.AND UP0, UPT, UR8, 0x1, UPT ;  /* 0x000000010800788c */ /* 0x000fe2000bf06270 */
[----:B------:R-:W-:Y:S01]  /*00e0*/  HFMA2 R26, -RZ, RZ, 0, 0 ;  /* 0x00000000ff1a7431 */ /* 0x000fe200000001ff */
[----:B------:R-:W0:Y:S07]  /*00f0*/  LDCU.64 UR6, c[0x0][0x358] ;  /* 0x00006b00ff0677ac */ /* 0x000e2e0008000a00 */
[----:B------:R-:W-:Y:S05]  /*0100*/  BRA.U !UP0, `(.L_x_0) ;  /* 0x0000000d08007547 */ /* 0x000fea000b800000 */
[----:B------:R-:W-:Y:S01]  /*0110*/  UISETP.GE.U32.AND UP0, UPT, UR8, 0x10, UPT ;  /* 0x000000100800788c */ /* 0x000fe2000bf06070 */
[----:B------:R-:W-:Y:S01]  /*0120*/  MOV R26, RZ ;  /* 0x000000ff001a7202 */ /* 0x000fe20000000f00 */
[----:B------:R-:W-:Y:S01]  /*0130*/  ULOP3.LUT UR4, UR8, 0xf, URZ, 0xc0, !UPT ;  /* 0x0000000f08047892 */ /* 0x000fe2000f8ec0ff */
[----:B------:R-:W-:-:S03]  /*0140*/  MOV R4, RZ ;  /* 0x000000ff00047202 */ /* 0x000fc60000000f00 */
[----:B------:R-:W-:-:S03]  /*0150*/  UISETP.NE.AND UP1, UPT, UR4, URZ, UPT ;  /* 0x000000ff0400728c */ /* 0x000fc6000bf25270 */
[----:B------:R-:W-:Y:S08]  /*0160*/  BRA.U !UP0, `(.L_x_1) ;  /* 0x0000000508687547 */ /* 0x000ff0000b800000 */
[----:B------:R-:W-:Y:S01]  /*0170*/  ULOP3.LUT UR5, UR8, 0x7ffffff0, URZ, 0xc0, !UPT ;  /* 0x7ffffff008057892 */ /* 0x000fe2000f8ec0ff */
[----:B------:R-:W-:Y:S01]  /*0180*/  HFMA2 R2, -RZ, RZ, 0, 0 ;  /* 0x00000000ff027431 */ /* 0x000fe200000001ff */
[----:B------:R-:W-:-:S04]  /*0190*/  MOV R26, RZ ;  /* 0x000000ff001a7202 */ /* 0x000fc80000000f00 */
[----:B------:R-:W-:-:S07]  /*01a0*/  MOV R4, UR5 ;  /* 0x0000000500047c02 */ /* 0x000fce0008000f00 */
.L_x_2:
[----:B------:R-:W1:Y:S01]  /*01b0*/  LDC.64 R12, c[0x0][0x390] ;  /* 0x0000e400ff0c7b82 */ /* 0x000e620000000a00 */
[----:B------:R-:W-:-:S05]  /*01c0*/  IMAD R5, R3, UR8, R2 ;  /* 0x0000000803057c24 */ /* 0x000fca000f8e0202 */
[C---:B------:R-:W-:Y:S02]  /*01d0*/  IADD3 R9, PT, PT, R5.reuse, 0x1, RZ ;  /* 0x0000000105097810 */ /* 0x040fe40007ffe0ff */
[----:B------:R-:W2:Y:S01]  /*01e0*/  LDC.64 R10, c[0x0][0x388] ;  /* 0x0000e200ff0a7b82 */ /* 0x000ea20000000a00 */
[C---:B------:R-:W-:Y:S02]  /*01f0*/  IADD3 R29, PT, PT, R5.reuse, 0x2, RZ ;  /* 0x00000002051d7810 */ /* 0x040fe40007ffe0ff */
[C---:B------:R-:W-:Y:S01]  /*0200*/  IADD3 R23, PT, PT, R5.reuse, 0x3, RZ ;  /* 0x0000000305177810 */ /* 0x040fe20007ffe0ff */
[----:B-1----:R-:W-:-:S04]  /*0210*/  IMAD.WIDE.U32 R6, R5, 0x4, R12 ;  /* 0x0000000405067825 */ /* 0x002fc800078e000c */
[----:B------:R-:W-:Y:S01]  /*0220*/  IMAD.WIDE.U32 R8, R9, 0x4, R12 ;  /* 0x0000000409087825 */ /* 0x000fe200078e000c */
[----:B0-----:R0:W3:Y:S03]  /*0230*/  LDG.E R24, desc[UR6][R6.64] ;  /* 0x0000000606187981 */ /* 0x0010e6000c1e1900 */
[----:B--2---:R-:W-:Y:S01]  /*0240*/  IMAD.WIDE.U32 R10, R2, 0x4, R10 ;  /* 0x00000004020a7825 */ /* 0x004fe200078e000a */
[----:B------:R-:W2:Y:S04]  /*0250*/  LDG.E R14, desc[UR6][R8.64] ;  /* 0x00000006080e7981 */ /* 0x000ea8000c1e1900 */
[----:B------:R-:W3:Y:S01]  /*0260*/  LDG.E R19, desc[UR6][R10.64] ;  /* 0x000000060a137981 */ /* 0x000ee2000c1e1900 */
[----:B------:R-:W-:-:S03]  /*0270*/  IMAD.WIDE.U32 R28, R29, 0x4, R12 ;  /* 0x000000041d1c7825 */ /* 0x000fc600078e000c */
[----:B------:R-:W2:Y:S01]  /*0280*/  LDG.E R25, desc[UR6][R10.64+0x4] ;  /* 0x000004060a197981 */ /* 0x000ea2000c1e1900 */
[----:B------:R-:W-:-:S03]  /*0290*/  IMAD.WIDE.U32 R22, R23, 0x4, R12 ;  /* 0x0000000417167825 */ /* 0x000fc600078e000c */
[----:B------:R-:W4:Y:S04]  /*02a0*/  LDG.E R28, desc[UR6][R28.64] ;  /* 0x000000061c1c7981 */ /* 0x000f28000c1e1900 */
[----:B------:R-:W4:Y:S01]  /*02b0*/  LDG.E R27, desc[UR6][R10.64+0x8] ;  /* 0x000008060a1b7981 */ /* 0x000f22000c1e1900 */
[----:B------:R-:W-:-:S03]  /*02c0*/  IADD3 R17, PT, PT, R5, 0x4, RZ ;  /* 0x0000000405117810 */ /* 0x000fc60007ffe0ff */
[----:B------:R-:W5:Y:S04]  /*02d0*/  LDG.E R18, desc[UR6][R22.64] ;  /* 0x0000000616127981 */ /* 0x000f68000c1e1900 */
[----:B------:R-:W5:Y:S01]  /*02e0*/  LDG.E R15, desc[UR6][R10.64+0xc] ;  /* 0x00000c060a0f7981 */ /* 0x000f62000c1e1900 */
[--C-:B0-----:R-:W-:Y:S01]  /*02f0*/  IMAD.WIDE.U32 R6, R17, 0x4, R12.reuse ;  /* 0x0000000411067825 */ /* 0x101fe200078e000c */
[----:B------:R-:W-:Y:S02]  /*0300*/  IADD3 R21, PT, PT, R5, 0x5, RZ ;  /* 0x0000000505157810 */ /* 0x000fe40007ffe0ff */
[----:B------:R-:W5:Y:S04]  /*0310*/  LDG.E R9, desc[UR6][R10.64+0x14] ;  /* 0x000014060a097981 */ /* 0x000f68000c1e1900 */
[----:B------:R-:W5:Y:S01]  /*0320*/  LDG.E R6, desc[UR6][R6.64] ;  /* 0x0000000606067981 */ /* 0x000f62000c1e1900 */
[----:B------:R-:W-:Y:S01]  /*0330*/  IMAD.WIDE.U32 R20, R21, 0x4, R12 ;  /* 0x0000000415147825 */ /* 0x000fe200078e000c */
[----:B------:R-:W-:-:S02]  /*0340*/  IADD3 R17, PT, PT, R5, 0x6, RZ ;  /* 0x0000000605117810 */ /* 0x000fc40007ffe0ff */
[----:B------:R-:W5:Y:S04]  /*0350*/  LDG.E R23, desc[UR6][R10.64+0x18] ;  /* 0x000018060a177981 */ /* 0x000f68000c1e1900 */
[----:B------:R-:W5:Y:S01]  /*0360*/  LDG.E R7, desc[UR6][R10.64+0x10] ;  /* 0x000010060a077981 */ /* 0x000f62000c1e1900 */
[----:B------:R-:W-:-:S03]  /*0370*/  IMAD.WIDE.U32 R16, R17, 0x4, R12 ;  /* 0x0000000411107825 */ /* 0x000fc600078e000c */
[----:B------:R0:W5:Y:S04]  /*0380*/  LDG.E R8, desc[UR6][R20.64] ;  /* 0x0000000614087981 */ /* 0x000168000c1e1900 */
[----:B------:R1:W5:Y:S01]  /*0390*/  LDG.E R22, desc[UR6][R16.64] ;  /* 0x0000000610167981 */ /* 0x000362000c1e1900 */
[C---:B0-----:R-:W-:Y:S02]  /*03a0*/  IADD3 R21, PT, PT, R5.reuse, 0x9, RZ ;  /* 0x0000000905157810 */ /* 0x041fe40007ffe0ff */
[----:B------:R-:W-:Y:S01]  /*03b0*/  IADD3 R29, PT, PT, R5, 0xc, RZ ;  /* 0x0000000c051d7810 */ /* 0x000fe20007ffe0ff */
[----:B---3--:R-:W-:-:S04]  /*03c0*/  FFMA R24, R19, R24, R26 ;  /* 0x0000001813187223 */ /* 0x008fc8000000001a */
[----:B--2---:R-:W-:Y:S01]  /*03d0*/  FFMA R14, R25, R14, R24 ;  /* 0x0000000e190e7223 */ /* 0x004fe20000000018 */
[C---:B------:R-:W-:Y:S02]  /*03e0*/  IADD3 R19, PT, PT, R5.reuse, 0x7, RZ ;  /* 0x0000000705137810 */ /* 0x040fe40007ffe0ff */
[----:B------:R-:W-:Y:S01]  /*03f0*/  IADD3 R25, PT, PT, R5, 0x8, RZ ;  /* 0x0000000805197810 */ /* 0x000fe20007ffe0ff */
[----:B----4-:R-:W-:Y:S01]  /*0400*/  FFMA R14, R27, R28, R14 ;  /* 0x0000001c1b0e7223 */ /* 0x010fe2000000000e */
[----:B------:R-:W-:-:S03]  /*0410*/  IADD3 R27, PT, PT, R5, 0xa, RZ ;  /* 0x0000000a051b7810 */ /* 0x000fc60007ffe0ff */
[----:B-1----:R-:W-:Y:S02]  /*0420*/  IMAD.WIDE.U32 R16, R25, 0x4, R12 ;  /* 0x0000000419107825 */ /* 0x002fe400078e000c */
[----:B------:R-:W2:Y:S02]  /*0430*/  LDG.E R25, desc[UR6][R10.64+0x20] ;  /* 0x000020060a197981 */ /* 0x000ea4000c1e1900 */
[----:B-----5:R-:W-:Y:S01]  /*0440*/  FFMA R26, R15, R18, R14 ;  /* 0x000000120f1a7223 */ /* 0x020fe2000000000e */
[--C-:B------:R-:W-:Y:S01]  /*0450*/  IMAD.WIDE.U32 R14, R19, 0x4, R12.reuse ;  /* 0x00000004130e7825 */ /* 0x100fe200078e000c */
[----:B------:R0:W2:Y:S03]  /*0460*/  LDG.E R24, desc[UR6][R16.64] ;  /* 0x0000000610187981 */ /* 0x0000a6000c1e1900 */
[--C-:B------:R-:W-:Y:S02]  /*0470*/  IMAD.WIDE.U32 R18, R21, 0x4, R12.reuse ;  /* 0x0000000415127825 */ /* 0x100fe400078e000c */
[----:B------:R-:W3:Y:S02]  /*0480*/  LDG.E R14, desc[UR6][R14.64] ;  /* 0x000000060e0e7981 */ /* 0x000ee4000c1e1900 */
[----:B------:R-:W-:-:S02]  /*0490*/  IMAD.WIDE.U32 R20, R27, 0x4, R12 ;  /* 0x000000041b147825 */ /* 0x000fc400078e000c */
[----:B------:R-:W3:Y:S01]  /*04a0*/  LDG.E R27, desc[UR6][R10.64+0x1c] ;  /* 0x00001c060a1b7981 */ /* 0x000ee2000c1e1900 */
[----:B------:R-:W-:-:S03]  /*04b0*/  IADD3 R28, PT, PT, R5, 0xd, RZ ;  /* 0x0000000d051c7810 */ /* 0x000fc60007ffe0ff */
[----:B------:R-:W4:Y:S01]  /*04c0*/  LDG.E R18, desc[UR6][R18.64] ;  /* 0x0000000612127981 */ /* 0x000f22000c1e1900 */
[----:B------:R-:W-:Y:S01]  /*04d0*/  FFMA R26, R7, R6, R26 ;  /* 0x00000006071a7223 */ /* 0x000fe2000000001a */
[----:B------:R-:W-:Y:S02]  /*04e0*/  IADD3 R7, PT, PT, R5, 0xb, RZ ;  /* 0x0000000b05077810 */ /* 0x000fe40007ffe0ff */
[----:B------:R-:W4:Y:S01]  /*04f0*/  LDG.E R15, desc[UR6][R10.64+0x24] ;  /* 0x000024060a0f7981 */ /* 0x000f22000c1e1900 */
[----:B------:R-:W-:-:S03]  /*0500*/  FFMA R26, R9, R8, R26 ;  /* 0x00000008091a7223 */ /* 0x000fc6000000001a */
[----:B------:R-:W5:Y:S01]  /*0510*/  LDG.E R20, desc[UR6][R20.64] ;  /* 0x0000000614147981 */ /* 0x000f62000c1e1900 */
[----:B------:R-:W-:-:S04]  /*0520*/  IMAD.WIDE.U32 R6, R7, 0x4, R12 ;  /* 0x0000000407067825 */ /* 0x000fc800078e000c */
[--C-:B------:R-:W-:Y:S01]  /*0530*/  IMAD.WIDE.U32 R8, R29, 0x4, R12.reuse ;  /* 0x000000041d087825 */ /* 0x100fe200078e000c */
[----:B------:R1:W5:Y:S04]  /*0540*/  LDG.E R19, desc[UR6][R6.64] ;  /* 0x0000000606137981 */ /* 0x000368000c1e1900 */
[----:B------:R-:W5:Y:S01]  /*0550*/  LDG.E R21, desc[UR6][R10.64+0x28] ;  /* 0x000028060a157981 */ /* 0x000f62000c1e1900 */
[----:B0-----:R-:W-:-:S03]  /*0560*/  IMAD.WIDE.U32 R16, R28, 0x4, R12 ;  /* 0x000000041c107825 */ /* 0x001fc600078e000c */
[----:B------:R-:W5:Y:S01]  /*0570*/  LDG.E R28, desc[UR6][R10.64+0x2c] ;  /* 0x00002c060a1c7981 */ /* 0x000f62000c1e1900 */
[----:B-1----:R-:W-:Y:S01]  /*0580*/  IADD3 R7, PT, PT, R5, 0xe, RZ ;  /* 0x0000000e05077810 */ /* 0x002fe20007ffe0ff */
[----:B------:R-:W-:Y:S02]  /*0590*/  FFMA R22, R23, R22, R26 ;  /* 0x0000001617167223 */ /* 0x000fe4000000001a */
[----:B------:R-:W5:Y:S01]  /*05a0*/  LDG.E R8, desc[UR6][R8.64] ;  /* 0x0000000608087981 */ /* 0x000f62000c1e1900 */
[----:B------:R-:W-:-:S03]  /*05b0*/  IADD3 R5, PT, PT, R5, 0xf, RZ ;  /* 0x0000000f05057810 */ /* 0x000fc60007ffe0ff */
[----:B------:R-:W5:Y:S01]  /*05c0*/  LDG.E R26, desc[UR6][R10.64+0x30] ;  /* 0x000030060a1a7981 */ /* 0x000f62000c1e1900 */
[----:B------:R-:W-:-:S03]  /*05d0*/  IMAD.WIDE.U32 R6, R7, 0x4, R12 ;  /* 0x0000000407067825 */ /* 0x000fc600078e000c */
[----:B------:R-:W5:Y:S01]  /*05e0*/  LDG.E R16, desc[UR6][R16.64] ;  /* 0x0000000610107981 */ /* 0x000f62000c1e1900 */
[----:B------:R-:W-:-:S03]  /*05f0*/  IMAD.WIDE.U32 R12, R5, 0x4, R12 ;  /* 0x00000004050c7825 */ /* 0x000fc600078e000c */
[----:B------:R-:W5:Y:S04]  /*0600*/  LDG.E R29, desc[UR6][R10.64+0x34] ;  /* 0x000034060a1d7981 */ /* 0x000f68000c1e1900 */
[----:B------:R-:W5:Y:S04]  /*0610*/  LDG.E R23, desc[UR6][R10.64+0x38] ;  /* 0x000038060a177981 */ /* 0x000f68000c1e1900 */
[----:B------:R-:W5:Y:S04]  /*0620*/  LDG.E R6, desc[UR6][R6.64] ;  /* 0x0000000606067981 */ /* 0x000f68000c1e1900 */
[----:B------:R-:W5:Y:S04]  /*0630*/  LDG.E R9, desc[UR6][R10.64+0x3c] ;  /* 0x00003c060a097981 */ /* 0x000f68000c1e1900 */
[----:B------:R-:W5:Y:S01]  /*0640*/  LDG.E R12, desc[UR6][R12.64] ;  /* 0x000000060c0c7981 */ /* 0x000f62000c1e1900 */
[----:B------:R-:W-:-:S04]  /*0650*/  IADD3 R2, PT, PT, R2, 0x10, RZ ;  /* 0x0000001002027810 */ /* 0x000fc80007ffe0ff */
[----:B------:R-:W-:Y:S01]  /*0660*/  ISETP.NE.AND P0, PT, R2, R4, PT ;  /* 0x000000040200720c */ /* 0x000fe20003f05270 */
[----:B---3--:R-:W-:-:S04]  /*0670*/  FFMA R14, R27, R14, R22 ;  /* 0x0000000e1b0e7223 */ /* 0x008fc80000000016 */
[----:B--2---:R-:W-:-:S04]  /*0680*/  FFMA R14, R25, R24, R14 ;  /* 0x00000018190e7223 */ /* 0x004fc8000000000e */
[----:B----4-:R-:W-:-:S04]  /*0690*/  FFMA R14, R15, R18, R14 ;  /* 0x000000120f0e7223 */ /* 0x010fc8000000000e */
[----:B-----5:R-:W-:-:S04]  /*06a0*/  FFMA R21, R21, R20, R14 ;  /* 0x0000001415157223 */ /* 0x020fc8000000000e */
[----:B------:R-:W-:-:S04]  /*06b0*/  FFMA R19, R28, R19, R21 ;  /* 0x000000131c137223 */ /* 0x000fc80000000015 */
[----:B------:R-:W-:-:S04]  /*06c0*/  FFMA R8, R26, R8, R19 ;  /* 0x000000081a087223 */ /* 0x000fc80000000013 */
[----:B------:R-:W-:-:S04]  /*06d0*/  FFMA R8, R29, R16, R8 ;  /* 0x000000101d087223 */ /* 0x000fc80000000008 */
[----:B------:R-:W-:-:S04]  /*06e0*/  FFMA R6, R23, R6, R8 ;  /* 0x0000000617067223 */ /* 0x000fc80000000008 */
[----:B------:R-:W-:Y:S01]  /*06f0*/  FFMA R26, R9, R12, R6 ;  /* 0x0000000c091a7223 */ /* 0x000fe20000000006 */
[----:B------:R-:W-:Y:S06]  /*0700*/  @P0 BRA `(.L_x_2) ;  /* 0xfffffff800a80947 */ /* 0x000fec000383ffff */
.L_x_1:
[----:B------:R-:W-:Y:S05]  /*0710*/  BRA.U !UP1, `(.L_x_0) ;  /* 0x00000005097c7547 */ /* 0x000fea000b800000 */
[----:B------:R-:W-:Y:S02]  /*0720*/  UISETP.GE.U32.AND UP0, UPT, UR4, 0x8, UPT ;  /* 0x000000080400788c */ /* 0x000fe4000bf06070 */
[----:B------:R-:W-:-:S04]  /*0730*/  ULOP3.LUT UR5, UR8, 0x7, URZ, 0xc0, !UPT ;  /* 0x0000000708057892 */ /* 0x000fc8000f8ec0ff */
[----:B------:R-:W-:-:S03]  /*0740*/  UISETP.NE.AND UP1, UPT, UR5, URZ, UPT ;  /* 0x000000ff0500728c */ /* 0x000fc6000bf25270 */
[----:B------:R-:W-:Y:S08]  /*0750*/  BRA.U !UP0, `(.L_x_3) ;  /* 0x0000000108b07547 */ /* 0x000ff0000b800000 */
[----:B------:R-:W1:Y:S01]  /*0760*/  LDC.64 R8, c[0x0][0x390] ;  /* 0x0000e400ff087b82 */ /* 0x000e620000000a00 */
[----:B------:R-:W-:-:S05]  /*0770*/  IMAD R15, R3, UR8, R4 ;  /* 0x00000008030f7c24 */ /* 0x000fca000f8e0204 */
[C---:B------:R-:W-:Y:S02]  /*0780*/  IADD3 R13, PT, PT, R15.reuse, 0x1, RZ ;  /* 0x000000010f0d7810 */ /* 0x040fe40007ffe0ff */
[----:B------:R-:W2:Y:S01]  /*0790*/  LDC.64 R6, c[0x0][0x388] ;  /* 0x0000e200ff067b82 */ /* 0x000ea20000000a00 */
[C---:B------:R-:W-:Y:S02]  /*07a0*/  IADD3 R25, PT, PT, R15.reuse, 0x2, RZ ;  /* 0x000000020f197810 */ /* 0x040fe40007ffe0ff */
[C---:B------:R-:W-:Y:S02]  /*07b0*/  IADD3 R17, PT, PT, R15.reuse, 0x3, RZ ;  /* 0x000000030f117810 */ /* 0x040fe40007ffe0ff */
[C---:B------:R-:W-:Y:S01]  /*07c0*/  IADD3 R27, PT, PT, R15.reuse, 0x4, RZ ;  /* 0x000000040f1b7810 */ /* 0x040fe20007ffe0ff */
[----:B-1----:R-:W-:-:S04]  /*07d0*/  IMAD.WIDE.U32 R10, R15, 0x4, R8 ;  /* 0x000000040f0a7825 */ /* 0x002fc800078e0008 */
[----:B------:R-:W-:Y:S01]  /*07e0*/  IMAD.WIDE.U32 R12, R13, 0x4, R8 ;  /* 0x000000040d0c7825 */ /* 0x000fe200078e0008 */
[----:B0-----:R0:W3:Y:S03]  /*07f0*/  LDG.E R5, desc[UR6][R10.64] ;  /* 0x000000060a057981 */ /* 0x0010e6000c1e1900 */
[----:B--2---:R-:W-:Y:S01]  /*0800*/  IMAD.WIDE.U32 R6, R4, 0x4, R6 ;  /* 0x0000000404067825 */ /* 0x004fe200078e0006 */
[----:B------:R1:W2:Y:S04]  /*0810*/  LDG.E R2, desc[UR6][R12.64] ;  /* 0x000000060c027981 */ /* 0x0002a8000c1e1900 */
[----:B------:R-:W3:Y:S01]  /*0820*/  LDG.E R19, desc[UR6][R6.64] ;  /* 0x0000000606137981 */ /* 0x000ee2000c1e1900 */
[----:B------:R-:W-:-:S03]  /*0830*/  IMAD.WIDE.U32 R24, R25, 0x4, R8 ;  /* 0x0000000419187825 */ /* 0x000fc600078e0008 */
[----:B------:R-:W2:Y:S01]  /*0840*/  LDG.E R21, desc[UR6][R6.64+0x4] ;  /* 0x0000040606157981 */ /* 0x000ea2000c1e1900 */
[--C-:B------:R-:W-:Y:S01]  /*0850*/  IMAD.WIDE.U32 R16, R17, 0x4, R8.reuse ;  /* 0x0000000411107825 */ /* 0x100fe200078e0008 */
[----:B------:R-:W-:Y:S02]  /*0860*/  IADD3 R29, PT, PT, R15, 0x5, RZ ;  /* 0x000000050f1d7810 */ /* 0x000fe40007ffe0ff */
[----:B------:R-:W4:Y:S01]  /*0870*/  LDG.E R23, desc[UR6][R24.64] ;  /* 0x0000000618177981 */ /* 0x000f22000c1e1900 */
[----:B0-----:R-:W-:-:S03]  /*0880*/  IMAD.WIDE.U32 R10, R27, 0x4, R8 ;  /* 0x000000041b0a7825 */ /* 0x001fc600078e0008 */
[----:B------:R-:W4:Y:S01]  /*0890*/  LDG.E R18, desc[UR6][R6.64+0x8] ;  /* 0x0000080606127981 */ /* 0x000f22000c1e1900 */
[----:B------:R-:W-:Y:S01]  /*08a0*/  IADD3 R27, PT, PT, R15, 0x6, RZ ;  /* 0x000000060f1b7810 */ /* 0x000fe20007ffe0ff */
[--C-:B-1----:R-:W-:Y:S02]  /*08b0*/  IMAD.WIDE.U32 R12, R29, 0x4, R8.reuse ;  /* 0x000000041d0c7825 */ /* 0x102fe400078e0008 */
[----:B------:R-:W5:Y:S04]  /*08c0*/  LDG.E R17, desc[UR6][R16.64] ;  /* 0x0000000610117981 */ /* 0x000f68000c1e1900 */
[----:B------:R-:W5:Y:S01]  /*08d0*/  LDG.E R20, desc[UR6][R6.64+0xc] ;  /* 0x00000c0606147981 */ /* 0x000f62000c1e1900 */
[----:B------:R-:W-:Y:S01]  /*08e0*/  IADD3 R29, PT, PT, R15, 0x7, RZ ;  /* 0x000000070f1d7810 */ /* 0x000fe20007ffe0ff */
[----:B------:R-:W-:-:S02]  /*08f0*/  IMAD.WIDE.U32 R14, R27, 0x4, R8 ;  /* 0x000000041b0e7825 */ /* 0x000fc400078e0008 */
[----:B------:R-:W5:Y:S04]  /*0900*/  LDG.E R11, desc[UR6][R10.64] ;  /* 0x000000060a0b7981 */ /* 0x000f68000c1e1900 */
[----:B------:R-:W5:Y:S01]  /*0910*/  LDG.E R22, desc[UR6][R6.64+0x10] ;  /* 0x0000100606167981 */ /* 0x000f62000c1e1900 */
[----:B------:R-:W-:-:S03]  /*0920*/  IMAD.WIDE.U32 R8, R29, 0x4, R8 ;  /* 0x000000041d087825 */ /* 0x000fc600078e0008 */
[----:B------:R-:W5:Y:S04]  /*0930*/  LDG.E R13, desc[UR6][R12.64] ;  /* 0x000000060c0d7981 */ /* 0x000f68000c1e1900 */
[----:B------:R-:W5:Y:S04]  /*0940*/  LDG.E R24, desc[UR6][R6.64+0x14] ;  /* 0x0000140606187981 */ /* 0x000f68000c1e1900 */
[----:B------:R-:W5:Y:S04]  /*0950*/  LDG.E R15, desc[UR6][R14.64] ;  /* 0x000000060e0f7981 */ /* 0x000f68000c1e1900 */
[----:B------:R-:W5:Y:S04]  /*0960*/  LDG.E R16, desc[UR6][R6.64+0x18] ;  /* 0x0000180606107981 */ /* 0x000f68000c1e1900 */
[----:B------:R-:W5:Y:S04]  /*0970*/  LDG.E R8, desc[UR6][R8.64] ;  /* 0x0000000608087981 */ /* 0x000f68000c1e1900 */
[----:B------:R-:W5:Y:S01]  /*0980*/  LDG.E R28, desc[UR6][R6.64+0x1c] ;  /* 0x00001c06061c7981 */ /* 0x000f62000c1e1900 */
[----:B------:R-:W-:Y:S01]  /*0990*/  IADD3 R4, PT, PT, R4, 0x8, RZ ;  /* 0x0000000804047810 */ /* 0x000fe20007ffe0ff */
[----:B---3--:R-:W-:-:S04]  /*09a0*/  FFMA R26, R19, R5, R26 ;  /* 0x00000005131a7223 */ /* 0x008fc8000000001a */
[----:B--2---:R-:W-:-:S04]  /*09b0*/  FFMA R21, R21, R2, R26 ;  /* 0x0000000215157223 */ /* 0x004fc8000000001a */
[----:B----4-:R-:W-:-:S04]  /*09c0*/  FFMA R21, R18, R23, R21 ;  /* 0x0000001712157223 */ /* 0x010fc80000000015 */
[----:B-----5:R-:W-:-:S04]  /*09d0*/  FFMA R17, R20, R17, R21 ;  /* 0x0000001114117223 */ /* 0x020fc80000000015 */
[----:B------:R-:W-:-:S04]  /*09e0*/  FFMA R11, R22, R11, R17 ;  /* 0x0000000b160b7223 */ /* 0x000fc80000000011 */
[----:B------:R-:W-:-:S04]  /*09f0*/  FFMA R11, R24, R13, R11 ;  /* 0x0000000d180b7223 */ /* 0x000fc8000000000b */
[----:B------:R-:W-:-:S04]  /*0a00*/  FFMA R11, R16, R15, R11 ;  /* 0x0000000f100b7223 */ /* 0x000fc8000000000b */
[----:B------:R-:W-:-:S07]  /*0a10*/  FFMA R26, R28, R8, R11 ;  /* 0x000000081c1a7223 */ /* 0x000fce000000000b */
.L_x_3:
        /* <DEDUP_REMOVED lines=10> */
[C---:B------:R-:W-:Y:S01]  /*0ac0*/  IADD3 R19, PT, PT, R15.reuse, 0x3, RZ ;  /* 0x000000030f137810 */ /* 0x040fe20007ffe0ff */
[----:B-1----:R-:W-:-:S04]  /*0ad0*/  IMAD.WIDE.U32 R10, R15, 0x4, R6 ;  /* 0x000000040f0a7825 */ /* 0x002fc800078e0006 */
[----:B------:R-:W-:Y:S02]  /*0ae0*/  IMAD.WIDE.U32 R12, R13, 0x4, R6 ;  /* 0x000000040d0c7825 */ /* 0x000fe400078e0006 */
[----:B0-----:R-:W3:Y:S02]  /*0af0*/  LDG.E R10, desc[UR6][R10.64] ;  /* 0x000000060a0a7981 */ /* 0x001ee4000c1e1900 */
[----:B--2---:R-:W-:Y:S02]  /*0b00*/  IMAD.WIDE.U32 R8, R4, 0x4, R8 ;  /* 0x0000000404087825 */ /* 0x004fe400078e0008 */
[----:B------:R-:W2:Y:S02]  /*0b10*/  LDG.E R12, desc[UR6][R12.64] ;  /* 0x000000060c0c7981 */ /* 0x000ea4000c1e1900 */
[--C-:B------:R-:W-:Y:S02]  /*0b20*/  IMAD.WIDE.U32 R14, R17, 0x4, R6.reuse ;  /* 0x00000004110e7825 */ /* 0x100fe400078e0006 */
[----:B------:R-:W3:Y:S02]  /*0b30*/  LDG.E R5, desc[UR6][R8.64] ;  /* 0x0000000608057981 */ /* 0x000ee4000c1e1900 */
[----:B------:R-:W-:-:S02]  /*0b40*/  IMAD.WIDE.U32 R6, R19, 0x4, R6 ;  /* 0x0000000413067825 */ /* 0x000fc400078e0006 */
[----:B------:R-:W2:Y:S04]  /*0b50*/  LDG.E R2, desc[UR6][R8.64+0x4] ;  /* 0x0000040608027981 */ /* 0x000ea8000c1e1900 */
[----:B------:R-:W4:Y:S04]  /*0b60*/  LDG.E R14, desc[UR6][R14.64] ;  /* 0x000000060e0e7981 */ /* 0x000f28000c1e1900 */
[----:B------:R-:W4:Y:S04]  /*0b70*/  LDG.E R17, desc[UR6][R8.64+0x8] ;  /* 0x0000080608117981 */ /* 0x000f28000c1e1900 */
[----:B------:R-:W5:Y:S04]  /*0b80*/  LDG.E R6, desc[UR6][R6.64] ;  /* 0x0000000606067981 */ /* 0x000f68000c1e1900 */
[----:B------:R-:W5:Y:S01]  /*0b90*/  LDG.E R19, desc[UR6][R8.64+0xc] ;  /* 0x00000c0608137981 */ /* 0x000f62000c1e1900 */
[----:B------:R-:W-:Y:S01]  /*0ba0*/  IADD3 R4, PT, PT, R4, 0x4, RZ ;  /* 0x0000000404047810 */ /* 0x000fe20007ffe0ff */
[----:B---3--:R-:W-:-:S04]  /*0bb0*/  FFMA R5, R5, R10, R26 ;  /* 0x0000000a05057223 */ /* 0x008fc8000000001a */
[----:B--2---:R-:W-:-:S04]  /*0bc0*/  FFMA R2, R2, R12, R5 ;  /* 0x0000000c02027223 */ /* 0x004fc80000000005 */
[----:B----4-:R-:W-:-:S04]  /*0bd0*/  FFMA R2, R17, R14, R2 ;  /* 0x0000000e11027223 */ /* 0x010fc80000000002 */
[----:B-----5:R-:W-:-:S07]  /*0be0*/  FFMA R26, R19, R6, R2 ;  /* 0x00000006131a7223 */ /* 0x020fce0000000002 */
.L_x_4:
[----:B------:R-:W-:Y:S05]  /*0bf0*/  BRA.U !UP1, `(.L_x_0) ;  /* 0x0000000109447547 */ /* 0x000fea000b800000 */
[----:B------:R-:W1:Y:S01]  /*0c00*/  LDC.64 R6, c[0x0][0x388] ;  /* 0x0000e200ff067b82 */ /* 0x000e620000000a00 */
[----:B------:R-:W-:Y:S01]  /*0c10*/  IMAD R11, R3, UR8, R4 ;  /* 0x00000008030b7c24 */ /* 0x000fe2000f8e0204 */
[----:B------:R-:W-:-:S06]  /*0c20*/  UIADD3 UR4, UPT, UPT, -UR4, URZ, URZ ;  /* 0x000000ff04047290 */ /* 0x000fcc000fffe1ff */
[----:B------:R-:W2:Y:S01]  /*0c30*/  LDC.64 R8, c[0x0][0x390] ;  /* 0x0000e400ff087b82 */ /* 0x000ea20000000a00 */
[----:B-1----:R-:W-:-:S05]  /*0c40*/  IMAD.WIDE.U32 R6, R4, 0x4, R6 ;  /* 0x0000000404067825 */ /* 0x002fca00078e0006 */
[----:B------:R-:W-:-:S07]  /*0c50*/  MOV R13, R7 ;  /* 0x00000007000d7202 */ /* 0x000fce0000000f00 */
.L_x_5:
[----:B--2---:R-:W-:Y:S01]  /*0c60*/  IMAD.WIDE.U32 R4, R11, 0x4, R8 ;  /* 0x000000040b047825 */ /* 0x004fe200078e0008 */
[----:B------:R-:W-:-:S05]  /*0c70*/  MOV R7, R13 ;  /* 0x0000000d00077202 */ /* 0x000fca0000000f00 */
[----:B0-----:R-:W2:Y:S04]  /*0c80*/  LDG.E R4, desc[UR6][R4.64] ;  /* 0x0000000604047981 */ /* 0x001ea8000c1e1900 */
[----:B------:R0:W2:Y:S01]  /*0c90*/  LDG.E R7, desc[UR6][R6.64] ;  /* 0x0000000606077981 */ /* 0x0000a2000c1e1900 */
[----:B------:R-:W-:-:S04]  /*0ca0*/  UIADD3 UR4, UPT, UPT, UR4, 0x1, URZ ;  /* 0x0000000104047890 */ /* 0x000fc8000fffe0ff */
[----:B------:R-:W-:Y:S01]  /*0cb0*/  UISETP.NE.AND UP0, UPT, UR4, URZ, UPT ;  /* 0x000000ff0400728c */ /* 0x000fe2000bf05270 */
[----:B------:R-:W-:Y:S02]  /*0cc0*/  IADD3 R11, PT, PT, R11, 0x1, RZ ;  /* 0x000000010b0b7810 */ /* 0x000fe40007ffe0ff */
[----:B0-----:R-:W-:-:S04]  /*0cd0*/  IADD3 R6, P0, PT, R6, 0x4, RZ ;  /* 0x0000000406067810 */ /* 0x001fc80007f1e0ff */
[----:B------:R-:W-:Y:S01]  /*0ce0*/  IADD3.X R13, PT, PT, RZ, R13, RZ, P0, !PT ;  /* 0x0000000dff0d7210 */ /* 0x000fe200007fe4ff */
[----:B--2---:R-:W-:Y:S01]  /*0cf0*/  FFMA R26, R7, R4, R26 ;  /* 0x00000004071a7223 */ /* 0x004fe2000000001a */
[----:B------:R-:W-:Y:S07]  /*0d00*/  BRA.U UP0, `(.L_x_5) ;  /* 0xfffffffd00d47547 */ /* 0x000fee000b83ffff */
.L_x_0:
[----:B------:R-:W1:Y:S01]  /*0d10*/  LDC.64 R4, c[0x0][0x388] ;  /* 0x0000e200ff047b82 */ /* 0x000e620000000a00 */
[----:B------:R-:W-:-:S07]  /*0d20*/  IMAD R9, R3, UR8, R0 ;  /* 0x0000000803097c24 */ /* 0x000fce000f8e0200 */
[----:B------:R-:W2:Y:S01]  /*0d30*/  LDC.64 R6, c[0x0][0x390] ;  /* 0x0000e400ff067b82 */ /* 0x000ea20000000a00 */
[----:B-1----:R-:W-:-:S06]  /*0d40*/  IMAD.WIDE.U32 R2, R0, 0x4, R4 ;  /* 0x0000000400027825 */ /* 0x002fcc00078e0004 */
[----:B0-----:R-:W3:Y:S01]  /*0d50*/  LDG.E R3, desc[UR6][R2.64] ;  /* 0x0000000602037981 */ /* 0x001ee2000c1e1900 */
[C---:B--2---:R-:W-:Y:S02]  /*0d60*/  IMAD.WIDE.U32 R4, R9.reuse, 0x4, R6 ;  /* 0x0000000409047825 */ /* 0x044fe400078e0006 */
[----:B------:R-:W0:Y:S04]  /*0d70*/  LDC.64 R6, c[0x0][0x398] ;  /* 0x0000e600ff067b82 */ /* 0x000e280000000a00 */
[----:B------:R-:W3:Y:S01]  /*0d80*/  LDG.E R4, desc[UR6][R4.64] ;  /* 0x0000000604047981 */ /* 0x000ee2000c1e1900 */
[----:B0-----:R-:W-:-:S04]  /*0d90*/  IMAD.WIDE.U32 R6, R9, 0x4, R6 ;  /* 0x0000000409067825 */ /* 0x001fc800078e0006 */
[----:B---3--:R-:W-:-:S05]  /*0da0*/  FFMA R9, R4, -R26, R3 ;  /* 0x8000001a04097223 */ /* 0x008fca0000000003 */
[----:B------:R-:W-:Y:S01]  /*0db0*/  STG.E desc[UR6][R6.64], R9 ;  /* 0x0000000906007986 */ /* 0x000fe2000c101906 */
[----:B------:R-:W-:Y:S05]  /*0dc0*/  EXIT ;  /* 0x000000000000794d */ /* 0x000fea0003800000 */
.L_x_6:
[----:B------:R-:W-:-:S00]  /*0dd0*/  BRA `(.L_x_6) ;  /* 0xfffffffc00fc7947 */ /* 0x000fc0000383ffff */
[----:B------:R-:W-:-:S00]  /*0de0*/  NOP ;  /* 0x0000000000007918 */ /* 0x000fc00000000000 */
        /* <DEDUP_REMOVED lines=9> */
.L_x_7:


//--------------------- .nv.shared.reserved.0     --------------------------
	.section	.nv.shared.reserved.0,"aw",@nobits
	.weak		__nv_reservedSMEM_offset_0_alias
	.size		__nv_reservedSMEM_offset_0_alias, 0, 64
	.other		__nv_reservedSMEM_offset_0_alias,@"STO_CUDA_RESERVED_SHARED STV_DEFAULT"
__nv_reservedSMEM_offset_0_alias:
	.zero		0
	.zero		64


//--------------------- .nv.constant0._Z7projectiiPKfS0_Pf --------------------------
	.section	.nv.constant0._Z7projectiiPKfS0_Pf,"a",@progbits
	.sectionflags	@""
	.align	4
.nv.constant0._Z7projectiiPKfS0_Pf:
	.zero		928


//--------------------- SYMBOLS --------------------------

	.type		.nv.reservedSmem.offset0,@object
	.size		.nv.reservedSmem.offset0,0x4
